	.headerflags	@"EF_CUDA_TEXMODE_UNIFIED EF_CUDA_64BIT_ADDRESS EF_CUDA_ACCELERATORS EF_CUDA_SM90 EF_CUDA_VIRTUAL_SM(EF_CUDA_SM90)"
	.elftype	@"ET_EXEC"


//--------------------- .nv.info                  --------------------------
	.section	.nv.info,"",@"SHT_CUDA_INFO"
	.align	4


	//----- nvinfo : EIATTR_REGCOUNT
	.align		4
        /*0000*/ 	.byte	0x04, 0x2f
        /*0002*/ 	.short	(.L_1 - .L_0)
	.align		4
.L_0:
        /*0004*/ 	.word	index@(triton_poi_fused_convolution_12)
        /*0008*/ 	.word	0x0000001a


	//----- nvinfo : EIATTR_MIN_STACK_SIZE
	.align		4
.L_1:
        /*000c*/ 	.byte	0x04, 0x12
        /*000e*/ 	.short	(.L_3 - .L_2)
	.align		4
.L_2:
        /*0010*/ 	.word	index@(triton_poi_fused_convolution_12)
        /*0014*/ 	.word	0x00000000


	//----- nvinfo : EIATTR_FRAME_SIZE
	.align		4
.L_3:
        /*0018*/ 	.byte	0x04, 0x11
        /*001a*/ 	.short	(.L_5 - .L_4)
	.align		4
.L_4:
        /*001c*/ 	.word	index@(triton_poi_fused_convolution_12)
        /*0020*/ 	.word	0x00000000


	//----- nvinfo : EIATTR_MIN_STACK_SIZE
	.align		4
.L_5:
        /*0024*/ 	.byte	0x04, 0x12
        /*0026*/ 	.short	(.L_7 - .L_6)
	.align		4
.L_6:
        /*0028*/ 	.word	index@(triton_poi_fused_convolution_12)
        /*002c*/ 	.word	0x00000000
.L_7:


//--------------------- .nv.info.triton_poi_fused_convolution_12 --------------------------
	.section	.nv.info.triton_poi_fused_convolution_12,"",@"SHT_CUDA_INFO"
	.sectionflags	@""
	.align	4


	//----- nvinfo : EIATTR_CUDA_API_VERSION
	.align		4
        /*0000*/ 	.byte	0x04, 0x37
        /*0002*/ 	.short	(.L_9 - .L_8)
.L_8:
        /*0004*/ 	.word	0x0000007c


	//----- nvinfo : EIATTR_KPARAM_INFO
	.align		4
.L_9:
        /*0008*/ 	.byte	0x04, 0x17
        /*000a*/ 	.short	(.L_11 - .L_10)
.L_10:
        /*000c*/ 	.word	0x00000000
        /*0010*/ 	.short	0x0003
        /*0012*/ 	.short	0x0014
        /*0014*/ 	.byte	0x00, 0xf0, 0x11, 0x00


	//----- nvinfo : EIATTR_KPARAM_INFO
	.align		4
.L_11:
        /*0018*/ 	.byte	0x04, 0x17
        /*001a*/ 	.short	(.L_13 - .L_12)
.L_12:
        /*001c*/ 	.word	0x00000000
        /*0020*/ 	.short	0x0002
        /*0022*/ 	.short	0x0010
        /*0024*/ 	.byte	0x00, 0xf0, 0x11, 0x00


	//----- nvinfo : EIATTR_KPARAM_INFO
	.align		4
.L_13:
        /*0028*/ 	.byte	0x04, 0x17
        /*002a*/ 	.short	(.L_15 - .L_14)
.L_14:
        /*002c*/ 	.word	0x00000000
        /*0030*/ 	.short	0x0001
        /*0032*/ 	.short	0x0008
        /*0034*/ 	.byte	0x00, 0xf4, 0x21, 0x00


	//----- nvinfo : EIATTR_KPARAM_INFO
	.align		4
.L_15:
        /*0038*/ 	.byte	0x04, 0x17
        /*003a*/ 	.short	(.L_17 - .L_16)
.L_16:
        /*003c*/ 	.word	0x00000000
        /*0040*/ 	.short	0x0000
        /*0042*/ 	.short	0x0000
        /*0044*/ 	.byte	0x00, 0xf4, 0x21, 0x00


	//----- nvinfo : EIATTR_SPARSE_MMA_MASK
	.align		4
.L_17:
        /*0048*/ 	.byte	0x03, 0x50
        /*004a*/ 	.short	0x0000


	//----- nvinfo : EIATTR_MAXREG_COUNT
	.align		4
        /*004c*/ 	.byte	0x03, 0x1b
        /*004e*/ 	.short	0x00ff


	//----- nvinfo : EIATTR_EXIT_INSTR_OFFSETS
	.align		4
        /*0050*/ 	.byte	0x04, 0x1c
        /*0052*/ 	.short	(.L_19 - .L_18)


	//   ....[0]....
.L_18:
        /*0054*/ 	.word	0x000005e0


	//   ....[1]....
        /*0058*/ 	.word	0x00000630


	//----- nvinfo : EIATTR_REQNTID
	.align		4
.L_19:
        /*005c*/ 	.byte	0x04, 0x10
        /*005e*/ 	.short	(.L_21 - .L_20)
.L_20:
        /*0060*/ 	.word	0x00000080
        /*0064*/ 	.word	0x00000001
        /*0068*/ 	.word	0x00000001


	//----- nvinfo : EIATTR_CBANK_PARAM_SIZE
	.align		4
.L_21:
        /*006c*/ 	.byte	0x03, 0x19
        /*006e*/ 	.short	0x0018


	//----- nvinfo : EIATTR_PARAM_CBANK
	.align		4
        /*0070*/ 	.byte	0x04, 0x0a
        /*0072*/ 	.short	(.L_23 - .L_22)
	.align		4
.L_22:
        /*0074*/ 	.word	index@(.nv.constant0.triton_poi_fused_convolution_12)
        /*0078*/ 	.short	0x0210
        /*007a*/ 	.short	0x0018


	//----- nvinfo : EIATTR_SW_WAR
	.align		4
.L_23:
        /*007c*/ 	.byte	0x04, 0x36
        /*007e*/ 	.short	(.L_25 - .L_24)
.L_24:
        /*0080*/ 	.word	0x00000008
.L_25:


//--------------------- .nv.callgraph             --------------------------
	.section	.nv.callgraph,"",@"SHT_CUDA_CALLGRAPH"
	.align	4
	.sectionentsize	8
	.align		4
        /*0000*/ 	.word	0x00000000
	.align		4
        /*0004*/ 	.word	0xffffffff
	.align		4
        /*0008*/ 	.word	0x00000000
	.align		4
        /*000c*/ 	.word	0xfffffffe
	.align		4
        /*0010*/ 	.word	0x00000000
	.align		4
        /*0014*/ 	.word	0xfffffffd
	.align		4
        /*0018*/ 	.word	0x00000000
	.align		4
        /*001c*/ 	.word	0xfffffffc


//--------------------- .text.triton_poi_fused_convolution_12 --------------------------
	.section	.text.triton_poi_fused_convolution_12,"ax",@progbits
	.sectionflags	@"SHF_BARRIERS=1"
	.align	128
        .global         triton_poi_fused_convolution_12
        .type           triton_poi_fused_convolution_12,@function
        .size           triton_poi_fused_convolution_12,(.L_x_1 - triton_poi_fused_convolution_12)
        .other          triton_poi_fused_convolution_12,@"STO_CUDA_ENTRY STV_DEFAULT"
triton_poi_fused_convolution_12:
.text.triton_poi_fused_convolution_12:
[----:B------:R-:W0:Y:S02]  /*0000*/  LDC R1, c[0x0][0x28] ;  /* 0x00000a00ff017b82 */ /* 0x000e240000000800 */
[----:B------:R-:W1:Y:S01]  /*0010*/  S2R R12, SR_TID.X ;  /* 0x00000000000c7919 */ /* 0x000e620000002100 */
[----:B------:R-:W2:Y:S01]  /*0020*/  LDC.64 R8, c[0x0][0x210] ;  /* 0x00008400ff087b82 */ /* 0x000ea20000000a00 */
[----:B------:R-:W-:Y:S01]  /*0030*/  ULDC.64 UR6, c[0x0][0x208] ;  /* 0x0000820000067ab9 */ /* 0x000fe20000000a00 */
[----:B------:R-:W3:Y:S01]  /*0040*/  S2R R17, SR_CTAID.Y ;  /* 0x0000000000117919 */ /* 0x000ee20000002600 */
[----:B------:R-:W4:Y:S01]  /*0050*/  S2R R3, SR_CTAID.X ;  /* 0x0000000000037919 */ /* 0x000f220000002500 */
[----:B-1----:R-:W-:Y:S01]  /*0060*/  SHF.R.U32.HI R0, RZ, 0x3, R12 ;  /* 0x00000003ff007819 */ /* 0x002fe2000001160c */
[----:B------:R-:W-:Y:S02]  /*0070*/  IMAD.SHL.U32 R2, R12, 0x4, RZ ;  /* 0x000000040c027824 */ /* 0x000fe400078e00ff */
[----:B---3--:R-:W-:Y:S01]  /*0080*/  IMAD.SHL.U32 R17, R17, 0x20, RZ ;  /* 0x0000002011117824 */ /* 0x008fe200078e00ff */
[----:B------:R-:W-:Y:S01]  /*0090*/  SGXT.U32 R0, R0, 0x4 ;  /* 0x000000040000781a */ /* 0x000fe20000000000 */
[----:B----4-:R-:W-:-:S03]  /*00a0*/  IMAD.SHL.U32 R3, R3, 0x20, RZ ;  /* 0x0000002003037824 */ /* 0x010fc600078e00ff */
[----:B------:R-:W-:Y:S02]  /*00b0*/  LOP3.LUT R4, R17, R0, RZ, 0xfc, !PT ;  /* 0x0000000011047212 */ /* 0x000fe400078efcff */
[----:B------:R-:W-:Y:S02]  /*00c0*/  LOP3.LUT R10, R17, 0x10, R0, 0xfe, !PT ;  /* 0x00000010110a7812 */ /* 0x000fe400078efe00 */
[----:B------:R-:W-:Y:S02]  /*00d0*/  SHF.R.S32.HI R5, RZ, 0x1f, R4 ;  /* 0x0000001fff057819 */ /* 0x000fe40000011404 */
[----:B------:R-:W-:Y:S02]  /*00e0*/  SHF.R.S32.HI R7, RZ, 0x1f, R10 ;  /* 0x0000001fff077819 */ /* 0x000fe4000001140a */
[----:B------:R-:W-:Y:S02]  /*00f0*/  LEA.HI R6, R5, R4, RZ, 0x4 ;  /* 0x0000000405067211 */ /* 0x000fe400078f20ff */
[----:B------:R-:W-:-:S02]  /*0100*/  LEA.HI R11, R7, R10, RZ, 0x4 ;  /* 0x0000000a070b7211 */ /* 0x000fc400078f20ff */
[C---:B------:R-:W-:Y:S01]  /*0110*/  LOP3.LUT R7, R6.reuse, 0x3ffff0, RZ, 0xc0, !PT ;  /* 0x003ffff006077812 */ /* 0x040fe200078ec0ff */
[----:B------:R-:W-:Y:S01]  /*0120*/  IMAD.SHL.U32 R6, R6, 0x800, RZ ;  /* 0x0000080006067824 */ /* 0x000fe200078e00ff */
[C---:B------:R-:W-:Y:S01]  /*0130*/  LOP3.LUT R13, R11.reuse, 0x3ffff0, RZ, 0xc0, !PT ;  /* 0x003ffff00b0d7812 */ /* 0x040fe200078ec0ff */
[----:B------:R-:W-:Y:S01]  /*0140*/  IMAD.SHL.U32 R11, R11, 0x800, RZ ;  /* 0x000008000b0b7824 */ /* 0x000fe200078e00ff */
[----:B------:R-:W-:Y:S01]  /*0150*/  LOP3.LUT R5, R3, 0x1c, R2, 0xf8, !PT ;  /* 0x0000001c03057812 */ /* 0x000fe200078ef802 */
[----:B------:R-:W-:Y:S02]  /*0160*/  IMAD.IADD R14, R4, 0x1, -R7 ;  /* 0x00000001040e7824 */ /* 0x000fe400078e0a07 */
[----:B------:R-:W-:Y:S01]  /*0170*/  IMAD.IADD R16, R10, 0x1, -R13 ;  /* 0x000000010a107824 */ /* 0x000fe200078e0a0d */
[----:B------:R-:W-:Y:S01]  /*0180*/  ISETP.GE.AND P0, PT, R5, 0x400, PT ;  /* 0x000004000500780c */ /* 0x000fe20003f06270 */
[--C-:B------:R-:W-:Y:S01]  /*0190*/  IMAD R14, R14, 0x400, R5.reuse ;  /* 0x000004000e0e7824 */ /* 0x100fe200078e0205 */
[----:B------:R-:W-:Y:S01]  /*01a0*/  LOP3.LUT R11, R11, 0xffff8000, RZ, 0xc0, !PT ;  /* 0xffff80000b0b7812 */ /* 0x000fe200078ec0ff */
[----:B------:R-:W-:Y:S01]  /*01b0*/  IMAD R16, R16, 0x400, R5 ;  /* 0x0000040010107824 */ /* 0x000fe200078e0205 */
[----:B------:R-:W-:-:S02]  /*01c0*/  LOP3.LUT R5, R6, 0xffff8000, RZ, 0xc0, !PT ;  /* 0xffff800006057812 */ /* 0x000fc400078ec0ff */
[----:B------:R-:W-:Y:S02]  /*01d0*/  CS2R R6, SRZ ;  /* 0x0000000000067805 */ /* 0x000fe4000001ff00 */
[----:B------:R-:W-:Y:S01]  /*01e0*/  ISETP.LT.AND P1, PT, R4, 0x40, !P0 ;  /* 0x000000400400780c */ /* 0x000fe20004721270 */
[----:B------:R-:W-:Y:S01]  /*01f0*/  IMAD.IADD R11, R16, 0x1, R11 ;  /* 0x00000001100b7824 */ /* 0x000fe200078e020b */
[----:B------:R-:W-:Y:S01]  /*0200*/  ISETP.LT.AND P0, PT, R10, 0x40, !P0 ;  /* 0x000000400a00780c */ /* 0x000fe20004701270 */
[----:B------:R-:W-:Y:S01]  /*0210*/  IMAD.IADD R15, R14, 0x1, R5 ;  /* 0x000000010e0f7824 */ /* 0x000fe200078e0205 */
[----:B------:R-:W-:Y:S01]  /*0220*/  CS2R R4, SRZ ;  /* 0x0000000000047805 */ /* 0x000fe2000001ff00 */
[----:B--2---:R-:W-:Y:S01]  /*0230*/  IMAD.WIDE R18, R11, 0x4, R8 ;  /* 0x000000040b127825 */ /* 0x004fe200078e0208 */
[----:B------:R-:W-:-:S03]  /*0240*/  CS2R R10, SRZ ;  /* 0x00000000000a7805 */ /* 0x000fc6000001ff00 */
[----:B------:R-:W-:Y:S01]  /*0250*/  IMAD.WIDE R14, R15, 0x4, R8 ;  /* 0x000000040f0e7825 */ /* 0x000fe200078e0208 */
[----:B------:R-:W-:-:S04]  /*0260*/  CS2R R8, SRZ ;  /* 0x0000000000087805 */ /* 0x000fc8000001ff00 */
[----:B------:R1:W2:Y:S04]  /*0270*/  @P1 LDG.E.EL.128 R4, desc[UR6][R14.64] ;  /* 0x000000060e041981 */ /* 0x0002a8000c2e1d00 */
[----:B------:R3:W4:Y:S01]  /*0280*/  @P0 LDG.E.EL.128 R8, desc[UR6][R18.64] ;  /* 0x0000000612080981 */ /* 0x000722000c2e1d00 */
[----:B------:R-:W5:Y:S01]  /*0290*/  S2UR UR5, SR_CgaCtaId ;  /* 0x00000000000579c3 */ /* 0x000f620000008800 */
[C---:B------:R-:W-:Y:S01]  /*02a0*/  IMAD.SHL.U32 R13, R12.reuse, 0x80, RZ ;  /* 0x000000800c0d7824 */ /* 0x040fe200078e00ff */
[----:B------:R-:W-:Y:S01]  /*02b0*/  UMOV UR4, 0x400 ;  /* 0x0000040000047882 */ /* 0x000fe20000000000 */
[----:B------:R-:W-:-:S03]  /*02c0*/  IMAD.SHL.U32 R12, R12, 0x2, RZ ;  /* 0x000000020c0c7824 */ /* 0x000fc600078e00ff */
[----:B------:R-:W-:Y:S02]  /*02d0*/  LOP3.LUT R13, R13, 0x380, RZ, 0xc0, !PT ;  /* 0x000003800d0d7812 */ /* 0x000fe400078ec0ff */
[----:B------:R-:W-:Y:S02]  /*02e0*/  LOP3.LUT R22, R12, 0xf0, RZ, 0xc0, !PT ;  /* 0x000000f00c167812 */ /* 0x000fe400078ec0ff */
[C---:B-1----:R-:W-:Y:S02]  /*02f0*/  LOP3.LUT R14, R13.reuse, 0x20, RZ, 0xfc, !PT ;  /* 0x000000200d0e7812 */ /* 0x042fe400078efcff */
[C---:B------:R-:W-:Y:S02]  /*0300*/  LOP3.LUT R16, R13.reuse, 0x40, RZ, 0xfc, !PT ;  /* 0x000000400d107812 */ /* 0x040fe400078efcff */
[C---:B------:R-:W-:Y:S02]  /*0310*/  LOP3.LUT R12, R13.reuse, R0, RZ, 0xfc, !PT ;  /* 0x000000000d0c7212 */ /* 0x040fe400078efcff */
[----:B---3--:R-:W-:Y:S01]  /*0320*/  LOP3.LUT R18, R13, 0x60, RZ, 0xfc, !PT ;  /* 0x000000600d127812 */ /* 0x008fe200078efcff */
[----:B-----5:R-:W-:-:S06]  /*0330*/  UPRMT UR4, UR5, 0x654, UR4 ;  /* 0x0000065405047896 */ /* 0x020fcc0008000004 */
[----:B------:R-:W-:Y:S02]  /*0340*/  LEA.HI R13, R13, UR4, RZ, 0x1f ;  /* 0x000000040d0d7c11 */ /* 0x000fe4000f8ff8ff */
[----:B------:R-:W-:Y:S02]  /*0350*/  LEA.HI R15, R14, UR4, RZ, 0x1f ;  /* 0x000000040e0f7c11 */ /* 0x000fe4000f8ff8ff */
[----:B------:R-:W-:Y:S01]  /*0360*/  LEA.HI R21, R16, UR4, RZ, 0x1f ;  /* 0x0000000410157c11 */ /* 0x000fe2000f8ff8ff */
[----:B------:R-:W-:Y:S01]  /*0370*/  IMAD R19, R12, 0x4, R13 ;  /* 0x000000040c137824 */ /* 0x000fe200078e020d */
[----:B------:R-:W-:Y:S01]  /*0380*/  LEA.HI R23, R18, UR4, RZ, 0x1f ;  /* 0x0000000412177c11 */ /* 0x000fe2000f8ff8ff */
[----:B------:R-:W-:Y:S01]  /*0390*/  IMAD R18, R12, 0x4, R15 ;  /* 0x000000040c127824 */ /* 0x000fe200078e020f */
[----:B------:R-:W-:Y:S01]  /*03a0*/  LOP3.LUT R16, R2, 0x1fc, RZ, 0xc0, !PT ;  /* 0x000001fc02107812 */ /* 0x000fe200078ec0ff */
[C---:B------:R-:W-:Y:S01]  /*03b0*/  IMAD R21, R12.reuse, 0x4, R21 ;  /* 0x000000040c157824 */ /* 0x040fe200078e0215 */
[----:B------:R-:W-:Y:S01]  /*03c0*/  LOP3.LUT R2, R17, 0x1c, R2, 0xf8, !PT ;  /* 0x0000001c11027812 */ /* 0x000fe200078ef802 */
[----:B------:R-:W-:-:S02]  /*03d0*/  IMAD R20, R12, 0x4, R23 ;  /* 0x000000040c147824 */ /* 0x000fc400078e0217 */
[----:B------:R-:W-:Y:S01]  /*03e0*/  VIADD R13, R22, UR4 ;  /* 0x00000004160d7c36 */ /* 0x000fe20008000000 */
[----:B------:R-:W-:Y:S02]  /*03f0*/  SHF.R.S32.HI R17, RZ, 0x1f, R2 ;  /* 0x0000001fff117819 */ /* 0x000fe40000011402 */
[----:B------:R-:W-:Y:S01]  /*0400*/  ISETP.GE.AND P0, PT, R2, 0x40, PT ;  /* 0x000000400200780c */ /* 0x000fe20003f06270 */
[----:B------:R-:W-:Y:S01]  /*0410*/  IMAD R13, R16, 0x4, R13 ;  /* 0x00000004100d7824 */ /* 0x000fe200078e020d */
[----:B------:R-:W-:Y:S01]  /*0420*/  LEA.HI R17, R17, R2, RZ, 0x4 ;  /* 0x0000000211117211 */ /* 0x000fe200078f20ff */
[----:B--2---:R-:W-:Y:S04]  /*0430*/  STS [R19], R4 ;  /* 0x0000000413007388 */ /* 0x004fe80000000800 */
[----:B------:R1:W-:Y:S04]  /*0440*/  STS [R18+0x80], R5 ;  /* 0x0000800512007388 */ /* 0x0003e80000000800 */
[----:B------:R2:W-:Y:S04]  /*0450*/  STS [R21+0x100], R6 ;  /* 0x0001000615007388 */ /* 0x0005e80000000800 */
[----:B------:R3:W-:Y:S01]  /*0460*/  STS [R20+0x180], R7 ;  /* 0x0001800714007388 */ /* 0x0007e20000000800 */
[----:B-1----:R-:W1:Y:S03]  /*0470*/  LDC.64 R4, c[0x0][0x218] ;  /* 0x00008600ff047b82 */ /* 0x002e660000000a00 */
[----:B----4-:R4:W-:Y:S01]  /*0480*/  STS [R19+0x40], R8 ;  /* 0x0000400813007388 */ /* 0x0109e20000000800 */
[C---:B--2---:R-:W-:Y:S01]  /*0490*/  IMAD.SHL.U32 R6, R17.reuse, 0x400, RZ ;  /* 0x0000040011067824 */ /* 0x044fe200078e00ff */
[----:B------:R-:W-:-:S02]  /*04a0*/  LOP3.LUT R17, R17, 0xfffffff0, RZ, 0xc0, !PT ;  /* 0xfffffff011117812 */ /* 0x000fc400078ec0ff */
[----:B------:R2:W-:Y:S02]  /*04b0*/  STS [R18+0xc0], R9 ;  /* 0x0000c00912007388 */ /* 0x0005e40000000800 */
[----:B---3--:R-:W-:Y:S02]  /*04c0*/  LOP3.LUT R7, R6, 0xffffc000, RZ, 0xc0, !PT ;  /* 0xffffc00006077812 */ /* 0x008fe400078ec0ff */
[----:B------:R-:W-:Y:S01]  /*04d0*/  STS [R21+0x140], R10 ;  /* 0x0001400a15007388 */ /* 0x000fe20000000800 */
[----:B------:R-:W-:Y:S02]  /*04e0*/  LOP3.LUT R6, R3, R0, RZ, 0xfc, !PT ;  /* 0x0000000003067212 */ /* 0x000fe400078efcff */
[----:B------:R-:W-:Y:S01]  /*04f0*/  LOP3.LUT R0, R3, 0x10, R0, 0xfe, !PT ;  /* 0x0000001003007812 */ /* 0x000fe200078efe00 */
[----:B------:R-:W-:Y:S01]  /*0500*/  STS [R20+0x1c0], R11 ;  /* 0x0001c00b14007388 */ /* 0x000fe20000000800 */
[----:B----4-:R-:W-:Y:S02]  /*0510*/  LOP3.LUT R8, R16, 0x200, RZ, 0xfc, !PT ;  /* 0x0000020010087812 */ /* 0x010fe400078efcff */
[----:B------:R-:W-:Y:S01]  /*0520*/  IADD3 R7, R7, R2, -R17 ;  /* 0x0000000207077210 */ /* 0x000fe20007ffe811 */
[----:B------:R-:W-:Y:S01]  /*0530*/  BAR.SYNC.DEFER_BLOCKING 0x0 ;  /* 0x0000000000007b1d */ /* 0x000fe20000010000 */
[----:B------:R-:W-:-:S02]  /*0540*/  ISETP.LT.AND P1, PT, R6, 0x400, !P0 ;  /* 0x000004000600780c */ /* 0x000fc40004721270 */
[----:B------:R-:W-:Y:S01]  /*0550*/  ISETP.LT.AND P0, PT, R0, 0x400, !P0 ;  /* 0x000004000000780c */ /* 0x000fe20004701270 */
[----:B------:R-:W-:Y:S01]  /*0560*/  IMAD R3, R6, 0x10, R7 ;  /* 0x0000001006037824 */ /* 0x000fe200078e0207 */
[----:B------:R-:W-:-:S03]  /*0570*/  SHF.R.U32.HI R8, RZ, 0x1, R8 ;  /* 0x00000001ff087819 */ /* 0x000fc60000011608 */
[----:B-1----:R-:W-:Y:S01]  /*0580*/  IMAD.WIDE R2, R3, 0x4, R4 ;  /* 0x0000000403027825 */ /* 0x002fe200078e0204 */
[----:B------:R-:W-:-:S05]  /*0590*/  LOP3.LUT R8, R8, 0x1f0, RZ, 0xc0, !PT ;  /* 0x000001f008087812 */ /* 0x000fca00078ec0ff */
[----:B--2---:R-:W-:-:S04]  /*05a0*/  VIADD R9, R8, UR4 ;  /* 0x0000000408097c36 */ /* 0x004fc80008000000 */
[----:B------:R-:W-:Y:S01]  /*05b0*/  IMAD R9, R16, 0x4, R9 ;  /* 0x0000000410097824 */ /* 0x000fe200078e0209 */
[----:B------:R-:W1:Y:S04]  /*05c0*/  LDS.128 R12, [R13] ;  /* 0x000000000d0c7984 */ /* 0x000e680000000c00 */
[----:B-1----:R1:W-:Y:S01]  /*05d0*/  @P1 STG.E.128 desc[UR6][R2.64], R12 ;  /* 0x0000000c02001986 */ /* 0x0023e2000c101d06 */
[----:B------:R-:W-:Y:S05]  /*05e0*/  @!P0 EXIT ;  /* 0x000000000000894d */ /* 0x000fea0003800000 */
[----:B------:R-:W0:Y:S01]  /*05f0*/  LDS.128 R8, [R9+0x800] ;  /* 0x0008000009087984 */ /* 0x000e220000000c00 */
[----:B------:R-:W-:-:S04]  /*0600*/  IMAD R7, R0, 0x10, R7 ;  /* 0x0000001000077824 */ /* 0x000fc800078e0207 */
[----:B------:R-:W-:-:S05]  /*0610*/  IMAD.WIDE R4, R7, 0x4, R4 ;  /* 0x0000000407047825 */ /* 0x000fca00078e0204 */
[----:B0-----:R-:W-:Y:S01]  /*0620*/  STG.E.128 desc[UR6][R4.64], R8 ;  /* 0x0000000804007986 */ /* 0x001fe2000c101d06 */
[----:B------:R-:W-:Y:S05]  /*0630*/  EXIT ;  /* 0x000000000000794d */ /* 0x000fea0003800000 */
.L_x_0:
[----:B------:R-:W-:-:S00]  /*0640*/  BRA `(.L_x_0) ;  /* 0xfffffffc00fc7947 */ /* 0x000fc0000383ffff */
[----:B------:R-:W-:-:S00]  /*0650*/  NOP ;  /* 0x0000000000007918 */ /* 0x000fc00000000000 */
        /* <DEDUP_REMOVED lines=10> */
.L_x_1:


//--------------------- .nv.shared.triton_poi_fused_convolution_12 --------------------------
	.section	.nv.shared.triton_poi_fused_convolution_12,"aw",@nobits
	.sectionflags	@""
	.align	16
	.zero		1024


//--------------------- .nv.constant0.triton_poi_fused_convolution_12 --------------------------
	.section	.nv.constant0.triton_poi_fused_convolution_12,"a",@progbits
	.sectionflags	@""
	.align	4
.nv.constant0.triton_poi_fused_convolution_12:
	.zero		552
